//
// Generated by NVIDIA NVVM Compiler
//
// Compiler Build ID: CL-36424714
// Cuda compilation tools, release 13.0, V13.0.88
// Based on NVVM 20.0.0
//

.version 9.0
.target sm_100
.address_size 64

	// .globl	_Z3sumPiS_
// _ZZ3sumPiS_E4temp has been demoted

.visible .entry _Z3sumPiS_(
	.param .u64 .ptr .align 1 _Z3sumPiS__param_0,
	.param .u64 .ptr .align 1 _Z3sumPiS__param_1
)
{
	.reg .pred 	%p<5>;
	.reg .b32 	%r<21>;
	.reg .b64 	%rd<7>;
	// demoted variable
	.shared .align 4 .b8 _ZZ3sumPiS_E4temp[400];
	ld.param.u64 	%rd2, [_Z3sumPiS__param_0];
	ld.param.u64 	%rd1, [_Z3sumPiS__param_1];
	cvta.to.global.u64 	%rd3, %rd2;
	mov.u32 	%r1, %tid.x;
	mov.u32 	%r6, %ctaid.x;
	mov.u32 	%r2, %ntid.x;
	mad.lo.s32 	%r7, %r6, %r2, %r1;
	mul.wide.s32 	%rd4, %r7, 4;
	add.s64 	%rd5, %rd3, %rd4;
	ld.global.u32 	%r8, [%rd5];
	shl.b32 	%r9, %r1, 2;
	mov.u32 	%r10, _ZZ3sumPiS_E4temp;
	add.s32 	%r3, %r10, %r9;
	st.shared.u32 	[%r3], %r8;
	bar.sync 	0;
	setp.lt.u32 	%p1, %r2, 2;
	@%p1 bra 	$L__BB0_5;
	mov.b32 	%r20, 1;
$L__BB0_2:
	shl.b32 	%r5, %r20, 1;
	add.s32 	%r12, %r5, -1;
	and.b32  	%r13, %r12, %r1;
	setp.ne.s32 	%p2, %r13, 0;
	@%p2 bra 	$L__BB0_4;
	shl.b32 	%r14, %r20, 2;
	add.s32 	%r15, %r3, %r14;
	ld.shared.u32 	%r16, [%r15];
	ld.shared.u32 	%r17, [%r3];
	add.s32 	%r18, %r17, %r16;
	st.shared.u32 	[%r3], %r18;
$L__BB0_4:
	bar.sync 	0;
	setp.lt.u32 	%p3, %r5, %r2;
	mov.u32 	%r20, %r5;
	@%p3 bra 	$L__BB0_2;
$L__BB0_5:
	setp.ne.s32 	%p4, %r1, 0;
	@%p4 bra 	$L__BB0_7;
	ld.shared.u32 	%r19, [_ZZ3sumPiS_E4temp];
	cvta.to.global.u64 	%rd6, %rd1;
	st.global.u32 	[%rd6], %r19;
$L__BB0_7:
	ret;

}


// ===== COMPILED SASS (sm_100) =====

	.target	sm_100

	.elftype	@"ET_EXEC"


//--------------------- .note.nv.tkinfo           --------------------------
	.section	.note.nv.tkinfo,"",@"SHT_NOTE"
	.sectionflags	@"SHF_NOTE_NV_TKINFO"
	.tkinfo
        /*0018*/ 	.word	0x00000002
        /*0030*/ 	.string	""
        /*0030*/ 	.string	"ptxas"
        /*0030*/ 	.string	"Cuda compilation tools, release 13.0, V13.0.88"
        /*0030*/ 	.string	"Build cuda_13.0.r13.0/compiler.36424714_0"
        /*0030*/ 	.string	"-arch sm_100 -m 64 "



//--------------------- .note.nv.cuinfo           --------------------------
	.section	.note.nv.cuinfo,"",@"SHT_NOTE"
	.sectionflags	@"SHF_NOTE_NV_CUINFO"
        /*0018*/ 	.short	0x0002
        /*001a*/ 	.short	0x0064
        /*001c*/ 	.short	0x0082
	.zero		2


//--------------------- .nv.info                  --------------------------
	.section	.nv.info,"",@"SHT_CUDA_INFO"
	.align	4


	//----- nvinfo : EIATTR_REGCOUNT
	.align		4
        /*0000*/ 	.byte	0x04, 0x2f
        /*0002*/ 	.short	(.L_1 - .L_0)
	.align		4
.L_0:
        /*0004*/ 	.word	index@(_Z3sumPiS_)
        /*0008*/ 	.word	0x0000000c


	//----- nvinfo : EIATTR_FRAME_SIZE
	.align		4
.L_1:
        /*000c*/ 	.byte	0x04, 0x11
        /*000e*/ 	.short	(.L_3 - .L_2)
	.align		4
.L_2:
        /*0010*/ 	.word	index@(_Z3sumPiS_)
        /*0014*/ 	.word	0x00000000


	//----- nvinfo : EIATTR_MIN_STACK_SIZE
	.align		4
.L_3:
        /*0018*/ 	.byte	0x04, 0x12
        /*001a*/ 	.short	(.L_5 - .L_4)
	.align		4
.L_4:
        /*001c*/ 	.word	index@(_Z3sumPiS_)
        /*0020*/ 	.word	0x00000000
.L_5:


//--------------------- .nv.compat                --------------------------
	.section	.nv.compat,"",@"SHT_CUDA_COMPAT_INFO"
	.align	4
        /*0000*/ 	.byte	0x02, 0x09, 0x00, 0x00, 0x02, 0x02, 0x01, 0x00, 0x02, 0x05, 0x05, 0x00, 0x03, 0x07, 0x01, 0x01
        /*0010*/ 	.byte	0x02, 0x03, 0x00, 0x00, 0x02, 0x06, 0x01, 0x00, 0x04, 0x0b, 0x08, 0x00, 0x09, 0x00, 0x00, 0x00
        /*0020*/ 	.byte	0x00, 0x00, 0x00, 0x00


//--------------------- .nv.info._Z3sumPiS_       --------------------------
	.section	.nv.info._Z3sumPiS_,"",@"SHT_CUDA_INFO"
	.sectionflags	@""
	.align	4


	//----- nvinfo : EIATTR_CUDA_API_VERSION
	.align		4
        /*0000*/ 	.byte	0x04, 0x37
        /*0002*/ 	.short	(.L_7 - .L_6)
.L_6:
        /*0004*/ 	.word	0x00000082


	//----- nvinfo : EIATTR_KPARAM_INFO
	.align		4
.L_7:
        /*0008*/ 	.byte	0x04, 0x17
        /*000a*/ 	.short	(.L_9 - .L_8)
.L_8:
        /*000c*/ 	.word	0x00000000
        /*0010*/ 	.short	0x0001
        /*0012*/ 	.short	0x0008
        /*0014*/ 	.byte	0x00, 0xf5, 0x21, 0x00


	//----- nvinfo : EIATTR_KPARAM_INFO
	.align		4
.L_9:
        /*0018*/ 	.byte	0x04, 0x17
        /*001a*/ 	.short	(.L_11 - .L_10)
.L_10:
        /*001c*/ 	.word	0x00000000
        /*0020*/ 	.short	0x0000
        /*0022*/ 	.short	0x0000
        /*0024*/ 	.byte	0x00, 0xf5, 0x21, 0x00


	//----- nvinfo : EIATTR_SPARSE_MMA_MASK
	.align		4
.L_11:
        /*0028*/ 	.byte	0x03, 0x50
        /*002a*/ 	.short	0x0000


	//----- nvinfo : EIATTR_MAXREG_COUNT
	.align		4
        /*002c*/ 	.byte	0x03, 0x1b
        /*002e*/ 	.short	0x00ff


	//----- nvinfo : EIATTR_NUM_BARRIERS
	.align		4
        /*0030*/ 	.byte	0x02, 0x4c
        /*0032*/ 	.byte	0x01
	.zero		1


	//----- nvinfo : EIATTR_MERCURY_ISA_VERSION
	.align		4
        /*0034*/ 	.byte	0x03, 0x5f
        /*0036*/ 	.short	0x0101


	//----- nvinfo : EIATTR_VRC_CTA_INIT_COUNT
	.align		4
        /*0038*/ 	.byte	0x02, 0x4a
	.zero		1
	.zero		1


	//----- nvinfo : EIATTR_EXIT_INSTR_OFFSETS
	.align		4
        /*003c*/ 	.byte	0x04, 0x1c
        /*003e*/ 	.short	(.L_13 - .L_12)


	//   ....[0]....
.L_12:
        /*0040*/ 	.word	0x000001f0


	//   ....[1]....
        /*0044*/ 	.word	0x00000260


	//----- nvinfo : EIATTR_CBANK_PARAM_SIZE
	.align		4
.L_13:
        /*0048*/ 	.byte	0x03, 0x19
        /*004a*/ 	.short	0x0010


	//----- nvinfo : EIATTR_PARAM_CBANK
	.align		4
        /*004c*/ 	.byte	0x04, 0x0a
        /*004e*/ 	.short	(.L_15 - .L_14)
	.align		4
.L_14:
        /*0050*/ 	.word	index@(.nv.constant0._Z3sumPiS_)
        /*0054*/ 	.short	0x0380
        /*0056*/ 	.short	0x0010


	//----- nvinfo : EIATTR_SW_WAR
	.align		4
.L_15:
        /*0058*/ 	.byte	0x04, 0x36
        /*005a*/ 	.short	(.L_17 - .L_16)
.L_16:
        /*005c*/ 	.word	0x00000008
.L_17:


//--------------------- .nv.callgraph             --------------------------
	.section	.nv.callgraph,"",@"SHT_CUDA_CALLGRAPH"
	.align	4
	.sectionentsize	8
	.align		4
        /*0000*/ 	.word	0x00000000
	.align		4
        /*0004*/ 	.word	0xffffffff
	.align		4
        /*0008*/ 	.word	0x00000000
	.align		4
        /*000c*/ 	.word	0xfffffffe
	.align		4
        /*0010*/ 	.word	0x00000000
	.align		4
        /*0014*/ 	.word	0xfffffffd
	.align		4
        /*0018*/ 	.word	0x00000000
	.align		4
        /*001c*/ 	.word	0xfffffffc


//--------------------- .text._Z3sumPiS_          --------------------------
	.section	.text._Z3sumPiS_,"ax",@progbits
	.align	128
        .global         _Z3sumPiS_
        .type           _Z3sumPiS_,@function
        .size           _Z3sumPiS_,(.L_x_3 - _Z3sumPiS_)
        .other          _Z3sumPiS_,@"STO_CUDA_ENTRY STV_DEFAULT"
_Z3sumPiS_:
.text._Z3sumPiS_:
[----:B------:R-:W-:Y:S01]  /*0000*/  LDC R1, c[0x0][0x37c] ;  /* 0x0000df00ff017b82 */ /* 0x000fe20000000800 */
[----:B------:R-:W0:Y:S07]  /*0010*/  S2R R7, SR_TID.X ;  /* 0x0000000000077919 */ /* 0x000e2e0000002100 */
[----:B------:R-:W0:Y:S01]  /*0020*/  S2UR UR4, SR_CTAID.X ;  /* 0x00000000000479c3 */ /* 0x000e220000002500 */
[----:B------:R-:W1:Y:S07]  /*0030*/  LDCU.64 UR6, c[0x0][0x358] ;  /* 0x00006b00ff0677ac */ /* 0x000e6e0008000a00 */
[----:B------:R-:W0:Y:S08]  /*0040*/  LDC R6, c[0x0][0x360] ;  /* 0x0000d800ff067b82 */ /* 0x000e300000000800 */
[----:B------:R-:W2:Y:S01]  /*0050*/  LDC.64 R2, c[0x0][0x380] ;  /* 0x0000e000ff027b82 */ /* 0x000ea20000000a00 */
[----:B0-----:R-:W-:-:S04]  /*0060*/  IMAD R5, R6, UR4, R7 ;  /* 0x0000000406057c24 */ /* 0x001fc8000f8e0207 */
[----:B--2---:R-:W-:-:S06]  /*0070*/  IMAD.WIDE R2, R5, 0x4, R2 ;  /* 0x0000000405027825 */ /* 0x004fcc00078e0202 */
[----:B-1----:R-:W2:Y:S01]  /*0080*/  LDG.E R2, desc[UR6][R2.64] ;  /* 0x0000000602027981 */ /* 0x002ea2000c1e1900 */
[----:B------:R-:W0:Y:S01]  /*0090*/  S2UR UR5, SR_CgaCtaId ;  /* 0x00000000000579c3 */ /* 0x000e220000008800 */
[----:B------:R-:W-:Y:S01]  /*00a0*/  UMOV UR4, 0x400 ;  /* 0x0000040000047882 */ /* 0x000fe20000000000 */
[----:B------:R-:W-:Y:S02]  /*00b0*/  ISETP.GE.U32.AND P1, PT, R6, 0x2, PT ;  /* 0x000000020600780c */ /* 0x000fe40003f26070 */
[----:B------:R-:W-:Y:S01]  /*00c0*/  ISETP.NE.AND P0, PT, R7, RZ, PT ;  /* 0x000000ff0700720c */ /* 0x000fe20003f05270 */
[----:B0-----:R-:W-:-:S06]  /*00d0*/  ULEA UR4, UR5, UR4, 0x18 ;  /* 0x0000000405047291 */ /* 0x001fcc000f8ec0ff */
[----:B------:R-:W-:-:S05]  /*00e0*/  LEA R5, R7, UR4, 0x2 ;  /* 0x0000000407057c11 */ /* 0x000fca000f8e10ff */
[----:B--2---:R0:W-:Y:S01]  /*00f0*/  STS [R5], R2 ;  /* 0x0000000205007388 */ /* 0x0041e20000000800 */
[----:B------:R-:W-:Y:S06]  /*0100*/  BAR.SYNC.DEFER_BLOCKING 0x0 ;  /* 0x0000000000007b1d */ /* 0x000fec0000010000 */
[----:B------:R-:W-:Y:S05]  /*0110*/  @!P1 BRA `(.L_x_0) ;  /* 0x0000000000349947 */ /* 0x000fea0003800000 */
[----:B------:R-:W-:-:S07]  /*0120*/  IMAD.MOV.U32 R0, RZ, RZ, 0x1 ;  /* 0x00000001ff007424 */ /* 0x000fce00078e00ff */
.L_x_1:
[----:B------:R-:W-:-:S05]  /*0130*/  IMAD.SHL.U32 R9, R0, 0x2, RZ ;  /* 0x0000000200097824 */ /* 0x000fca00078e00ff */
[----:B0-----:R-:W-:-:S04]  /*0140*/  IADD3 R2, PT, PT, R9, -0x1, RZ ;  /* 0xffffffff09027810 */ /* 0x001fc80007ffe0ff */
[----:B------:R-:W-:-:S13]  /*0150*/  LOP3.LUT P1, RZ, R2, R7, RZ, 0xc0, !PT ;  /* 0x0000000702ff7212 */ /* 0x000fda000782c0ff */
[----:B------:R-:W-:Y:S01]  /*0160*/  @!P1 IMAD R2, R0, 0x4, R5 ;  /* 0x0000000400029824 */ /* 0x000fe200078e0205 */
[----:B------:R-:W-:Y:S01]  /*0170*/  @!P1 LDS R3, [R5] ;  /* 0x0000000005039984 */ /* 0x000fe20000000800 */
[----:B------:R-:W-:-:S04]  /*0180*/  IMAD.MOV.U32 R0, RZ, RZ, R9 ;  /* 0x000000ffff007224 */ /* 0x000fc800078e0009 */
[----:B------:R-:W0:Y:S02]  /*0190*/  @!P1 LDS R2, [R2] ;  /* 0x0000000002029984 */ /* 0x000e240000000800 */
[----:B0-----:R-:W-:-:S05]  /*01a0*/  @!P1 IADD3 R4, PT, PT, R2, R3, RZ ;  /* 0x0000000302049210 */ /* 0x001fca0007ffe0ff */
[----:B------:R1:W-:Y:S01]  /*01b0*/  @!P1 STS [R5], R4 ;  /* 0x0000000405009388 */ /* 0x0003e20000000800 */
[----:B------:R-:W-:Y:S01]  /*01c0*/  BAR.SYNC.DEFER_BLOCKING 0x0 ;  /* 0x0000000000007b1d */ /* 0x000fe20000010000 */
[----:B------:R-:W-:-:S13]  /*01d0*/  ISETP.GE.U32.AND P1, PT, R9, R6, PT ;  /* 0x000000060900720c */ /* 0x000fda0003f26070 */
[----:B-1----:R-:W-:Y:S05]  /*01e0*/  @!P1 BRA `(.L_x_1) ;  /* 0xfffffffc00d09947 */ /* 0x002fea000383ffff */
.L_x_0:
[----:B------:R-:W-:Y:S05]  /*01f0*/  @P0 EXIT ;  /* 0x000000000000094d */ /* 0x000fea0003800000 */
[----:B------:R-:W1:Y:S01]  /*0200*/  S2UR UR5, SR_CgaCtaId ;  /* 0x00000000000579c3 */ /* 0x000e620000008800 */
[----:B------:R-:W-:-:S07]  /*0210*/  UMOV UR4, 0x400 ;  /* 0x0000040000047882 */ /* 0x000fce0000000000 */
[----:B0-----:R-:W0:Y:S01]  /*0220*/  LDC.64 R2, c[0x0][0x388] ;  /* 0x0000e200ff027b82 */ /* 0x001e220000000a00 */
[----:B-1----:R-:W-:-:S09]  /*0230*/  ULEA UR4, UR5, UR4, 0x18 ;  /* 0x0000000405047291 */ /* 0x002fd2000f8ec0ff */
[----:B------:R-:W0:Y:S04]  /*0240*/  LDS R5, [UR4] ;  /* 0x00000004ff057984 */ /* 0x000e280008000800 */
[----:B0-----:R-:W-:Y:S01]  /*0250*/  STG.E desc[UR6][R2.64], R5 ;  /* 0x0000000502007986 */ /* 0x001fe2000c101906 */
[----:B------:R-:W-:Y:S05]  /*0260*/  EXIT ;  /* 0x000000000000794d */ /* 0x000fea0003800000 */
.L_x_2:
[----:B------:R-:W-:-:S00]  /*0270*/  BRA `(.L_x_2) ;  /* 0xfffffffc00fc7947 */ /* 0x000fc0000383ffff */
[----:B------:R-:W-:-:S00]  /*0280*/  NOP ;  /* 0x0000000000007918 */ /* 0x000fc00000000000 */
[----:B------:R-:W-:-:S00]  /*0290*/  NOP ;  /* 0x0000000000007918 */ /* 0x000fc00000000000 */
[----:B------:R-:W-:-:S00]  /*02a0*/  NOP ;  /* 0x0000000000007918 */ /* 0x000fc00000000000 */
[----:B------:R-:W-:-:S00]  /*02b0*/  NOP ;  /* 0x0000000000007918 */ /* 0x000fc00000000000 */
[----:B------:R-:W-:-:S00]  /*02c0*/  NOP ;  /* 0x0000000000007918 */ /* 0x000fc00000000000 */
[----:B------:R-:W-:-:S00]  /*02d0*/  NOP ;  /* 0x0000000000007918 */ /* 0x000fc00000000000 */
[----:B------:R-:W-:-:S00]  /*02e0*/  NOP ;  /* 0x0000000000007918 */ /* 0x000fc00000000000 */
[----:B------:R-:W-:-:S00]  /*02f0*/  NOP ;  /* 0x0000000000007918 */ /* 0x000fc00000000000 */
.L_x_3:


//--------------------- .nv.shared._Z3sumPiS_     --------------------------
	.section	.nv.shared._Z3sumPiS_,"aw",@nobits
	.sectionflags	@""
	.align	4
.nv.shared._Z3sumPiS_:
	.zero		1424


//--------------------- .nv.shared.reserved.0     --------------------------
	.section	.nv.shared.reserved.0,"aw",@nobits
	.weak		__nv_reservedSMEM_offset_0_alias
	.size		__nv_reservedSMEM_offset_0_alias, 0, 64
	.other		__nv_reservedSMEM_offset_0_alias,@"STO_CUDA_RESERVED_SHARED STV_DEFAULT"
__nv_reservedSMEM_offset_0_alias:
	.zero		0
	.zero		64


//--------------------- .nv.constant0._Z3sumPiS_  --------------------------
	.section	.nv.constant0._Z3sumPiS_,"a",@progbits
	.sectionflags	@""
	.align	4
.nv.constant0._Z3sumPiS_:
	.zero		912


//--------------------- SYMBOLS --------------------------

	.type		.nv.reservedSmem.offset0,@object
	.size		.nv.reservedSmem.offset0,0x4
	.type		.nv.reservedSmem.cap,@object
	.size		.nv.reservedSmem.cap,0x4
